//
// Generated by NVIDIA NVVM Compiler
//
// Compiler Build ID: CL-36424714
// Cuda compilation tools, release 13.0, V13.0.88
// Based on NVVM 20.0.0
//

.version 9.0
.target sm_100
.address_size 64

	// .globl	_Z14matrixMulTiledPdS_S_i
// _ZZ14matrixMulTiledPdS_S_iE5tileA has been demoted
// _ZZ14matrixMulTiledPdS_S_iE5tileB has been demoted

.visible .entry _Z14matrixMulTiledPdS_S_i(
	.param .u64 .ptr .align 1 _Z14matrixMulTiledPdS_S_i_param_0,
	.param .u64 .ptr .align 1 _Z14matrixMulTiledPdS_S_i_param_1,
	.param .u64 .ptr .align 1 _Z14matrixMulTiledPdS_S_i_param_2,
	.param .u32 _Z14matrixMulTiledPdS_S_i_param_3
)
{
	.reg .pred 	%p<18>;
	.reg .b32 	%r<68>;
	.reg .b64 	%rd<21>;
	.reg .b64 	%fd<181>;
	// demoted variable
	.shared .align 8 .b8 _ZZ14matrixMulTiledPdS_S_iE5tileA[2048];
	// demoted variable
	.shared .align 8 .b8 _ZZ14matrixMulTiledPdS_S_iE5tileB[2048];
	ld.param.u64 	%rd4, [_Z14matrixMulTiledPdS_S_i_param_0];
	ld.param.u64 	%rd5, [_Z14matrixMulTiledPdS_S_i_param_1];
	ld.param.u64 	%rd3, [_Z14matrixMulTiledPdS_S_i_param_2];
	ld.param.u32 	%r33, [_Z14matrixMulTiledPdS_S_i_param_3];
	cvta.to.global.u64 	%rd1, %rd5;
	cvta.to.global.u64 	%rd2, %rd4;
	mov.u32 	%r34, %ctaid.y;
	shl.b32 	%r35, %r34, 4;
	mov.u32 	%r1, %tid.y;
	add.s32 	%r2, %r35, %r1;
	mov.u32 	%r36, %ctaid.x;
	shl.b32 	%r3, %r36, 4;
	mov.u32 	%r4, %tid.x;
	add.s32 	%r5, %r3, %r4;
	setp.lt.s32 	%p1, %r33, 1;
	mov.f64 	%fd180, 0d0000000000000000;
	@%p1 bra 	$L__BB0_19;
	add.s32 	%r6, %r33, 15;
	mul.lo.s32 	%r7, %r33, %r2;
	shl.b32 	%r38, %r1, 7;
	mov.u32 	%r39, _ZZ14matrixMulTiledPdS_S_iE5tileA;
	add.s32 	%r8, %r39, %r38;
	shl.b32 	%r40, %r4, 3;
	add.s32 	%r9, %r8, %r40;
	mov.u32 	%r41, _ZZ14matrixMulTiledPdS_S_iE5tileB;
	add.s32 	%r11, %r41, %r40;
	add.s32 	%r10, %r11, %r38;
	setp.lt.u32 	%p2, %r33, 17;
	mov.f64 	%fd180, 0d0000000000000000;
	mov.b32 	%r67, 0;
	@%p2 bra 	$L__BB0_13;
	shr.u32 	%r42, %r6, 4;
	and.b32  	%r43, %r42, 134217726;
	neg.s32 	%r66, %r43;
	add.s32 	%r44, %r1, 16;
	mad.lo.s32 	%r45, %r33, %r44, %r4;
	add.s32 	%r64, %r45, %r3;
	shl.b32 	%r14, %r33, 5;
	mad.lo.s32 	%r46, %r1, %r33, %r4;
	add.s32 	%r63, %r46, %r3;
	add.s32 	%r47, %r4, %r7;
	add.s32 	%r62, %r47, 16;
	mov.f64 	%fd180, 0d0000000000000000;
	mov.u32 	%r61, %r4;
	mov.u32 	%r65, %r1;
$L__BB0_3:
	max.u32 	%r48, %r2, %r61;
	setp.ge.u32 	%p3, %r48, %r33;
	mov.f64 	%fd172, 0d0000000000000000;
	@%p3 bra 	$L__BB0_5;
	add.s32 	%r49, %r62, -16;
	mul.wide.u32 	%rd6, %r49, 8;
	add.s64 	%rd7, %rd2, %rd6;
	ld.global.f64 	%fd172, [%rd7];
$L__BB0_5:
	setp.ge.s32 	%p4, %r5, %r33;
	st.shared.f64 	[%r9], %fd172;
	setp.ge.u32 	%p5, %r65, %r33;
	mov.f64 	%fd173, 0d0000000000000000;
	or.pred  	%p6, %p4, %p5;
	@%p6 bra 	$L__BB0_7;
	mul.wide.u32 	%rd8, %r63, 8;
	add.s64 	%rd9, %rd1, %rd8;
	ld.global.f64 	%fd173, [%rd9];
$L__BB0_7:
	st.shared.f64 	[%r10], %fd173;
	bar.sync 	0;
	ld.shared.f64 	%fd27, [%r8];
	ld.shared.f64 	%fd28, [%r11];
	fma.rn.f64 	%fd29, %fd27, %fd28, %fd180;
	ld.shared.f64 	%fd30, [%r8+8];
	ld.shared.f64 	%fd31, [%r11+128];
	fma.rn.f64 	%fd32, %fd30, %fd31, %fd29;
	ld.shared.f64 	%fd33, [%r8+16];
	ld.shared.f64 	%fd34, [%r11+256];
	fma.rn.f64 	%fd35, %fd33, %fd34, %fd32;
	ld.shared.f64 	%fd36, [%r8+24];
	ld.shared.f64 	%fd37, [%r11+384];
	fma.rn.f64 	%fd38, %fd36, %fd37, %fd35;
	ld.shared.f64 	%fd39, [%r8+32];
	ld.shared.f64 	%fd40, [%r11+512];
	fma.rn.f64 	%fd41, %fd39, %fd40, %fd38;
	ld.shared.f64 	%fd42, [%r8+40];
	ld.shared.f64 	%fd43, [%r11+640];
	fma.rn.f64 	%fd44, %fd42, %fd43, %fd41;
	ld.shared.f64 	%fd45, [%r8+48];
	ld.shared.f64 	%fd46, [%r11+768];
	fma.rn.f64 	%fd47, %fd45, %fd46, %fd44;
	ld.shared.f64 	%fd48, [%r8+56];
	ld.shared.f64 	%fd49, [%r11+896];
	fma.rn.f64 	%fd50, %fd48, %fd49, %fd47;
	ld.shared.f64 	%fd51, [%r8+64];
	ld.shared.f64 	%fd52, [%r11+1024];
	fma.rn.f64 	%fd53, %fd51, %fd52, %fd50;
	ld.shared.f64 	%fd54, [%r8+72];
	ld.shared.f64 	%fd55, [%r11+1152];
	fma.rn.f64 	%fd56, %fd54, %fd55, %fd53;
	ld.shared.f64 	%fd57, [%r8+80];
	ld.shared.f64 	%fd58, [%r11+1280];
	fma.rn.f64 	%fd59, %fd57, %fd58, %fd56;
	ld.shared.f64 	%fd60, [%r8+88];
	ld.shared.f64 	%fd61, [%r11+1408];
	fma.rn.f64 	%fd62, %fd60, %fd61, %fd59;
	ld.shared.f64 	%fd63, [%r8+96];
	ld.shared.f64 	%fd64, [%r11+1536];
	fma.rn.f64 	%fd65, %fd63, %fd64, %fd62;
	ld.shared.f64 	%fd66, [%r8+104];
	ld.shared.f64 	%fd67, [%r11+1664];
	fma.rn.f64 	%fd68, %fd66, %fd67, %fd65;
	ld.shared.f64 	%fd69, [%r8+112];
	ld.shared.f64 	%fd70, [%r11+1792];
	fma.rn.f64 	%fd71, %fd69, %fd70, %fd68;
	ld.shared.f64 	%fd72, [%r8+120];
	ld.shared.f64 	%fd73, [%r11+1920];
	fma.rn.f64 	%fd6, %fd72, %fd73, %fd71;
	bar.sync 	0;
	add.s32 	%r50, %r61, 16;
	max.u32 	%r51, %r2, %r50;
	setp.ge.u32 	%p7, %r51, %r33;
	mov.f64 	%fd174, 0d0000000000000000;
	@%p7 bra 	$L__BB0_9;
	mul.wide.u32 	%rd10, %r62, 8;
	add.s64 	%rd11, %rd2, %rd10;
	ld.global.f64 	%fd174, [%rd11];
$L__BB0_9:
	st.shared.f64 	[%r9], %fd174;
	add.s32 	%r52, %r65, 16;
	setp.ge.u32 	%p9, %r52, %r33;
	mov.f64 	%fd175, 0d0000000000000000;
	or.pred  	%p10, %p4, %p9;
	@%p10 bra 	$L__BB0_11;
	mul.wide.u32 	%rd12, %r64, 8;
	add.s64 	%rd13, %rd1, %rd12;
	ld.global.f64 	%fd175, [%rd13];
$L__BB0_11:
	st.shared.f64 	[%r10], %fd175;
	bar.sync 	0;
	ld.shared.f64 	%fd75, [%r8];
	ld.shared.f64 	%fd76, [%r11];
	fma.rn.f64 	%fd77, %fd75, %fd76, %fd6;
	ld.shared.f64 	%fd78, [%r8+8];
	ld.shared.f64 	%fd79, [%r11+128];
	fma.rn.f64 	%fd80, %fd78, %fd79, %fd77;
	ld.shared.f64 	%fd81, [%r8+16];
	ld.shared.f64 	%fd82, [%r11+256];
	fma.rn.f64 	%fd83, %fd81, %fd82, %fd80;
	ld.shared.f64 	%fd84, [%r8+24];
	ld.shared.f64 	%fd85, [%r11+384];
	fma.rn.f64 	%fd86, %fd84, %fd85, %fd83;
	ld.shared.f64 	%fd87, [%r8+32];
	ld.shared.f64 	%fd88, [%r11+512];
	fma.rn.f64 	%fd89, %fd87, %fd88, %fd86;
	ld.shared.f64 	%fd90, [%r8+40];
	ld.shared.f64 	%fd91, [%r11+640];
	fma.rn.f64 	%fd92, %fd90, %fd91, %fd89;
	ld.shared.f64 	%fd93, [%r8+48];
	ld.shared.f64 	%fd94, [%r11+768];
	fma.rn.f64 	%fd95, %fd93, %fd94, %fd92;
	ld.shared.f64 	%fd96, [%r8+56];
	ld.shared.f64 	%fd97, [%r11+896];
	fma.rn.f64 	%fd98, %fd96, %fd97, %fd95;
	ld.shared.f64 	%fd99, [%r8+64];
	ld.shared.f64 	%fd100, [%r11+1024];
	fma.rn.f64 	%fd101, %fd99, %fd100, %fd98;
	ld.shared.f64 	%fd102, [%r8+72];
	ld.shared.f64 	%fd103, [%r11+1152];
	fma.rn.f64 	%fd104, %fd102, %fd103, %fd101;
	ld.shared.f64 	%fd105, [%r8+80];
	ld.shared.f64 	%fd106, [%r11+1280];
	fma.rn.f64 	%fd107, %fd105, %fd106, %fd104;
	ld.shared.f64 	%fd108, [%r8+88];
	ld.shared.f64 	%fd109, [%r11+1408];
	fma.rn.f64 	%fd110, %fd108, %fd109, %fd107;
	ld.shared.f64 	%fd111, [%r8+96];
	ld.shared.f64 	%fd112, [%r11+1536];
	fma.rn.f64 	%fd113, %fd111, %fd112, %fd110;
	ld.shared.f64 	%fd114, [%r8+104];
	ld.shared.f64 	%fd115, [%r11+1664];
	fma.rn.f64 	%fd116, %fd114, %fd115, %fd113;
	ld.shared.f64 	%fd117, [%r8+112];
	ld.shared.f64 	%fd118, [%r11+1792];
	fma.rn.f64 	%fd119, %fd117, %fd118, %fd116;
	ld.shared.f64 	%fd120, [%r8+120];
	ld.shared.f64 	%fd121, [%r11+1920];
	fma.rn.f64 	%fd180, %fd120, %fd121, %fd119;
	bar.sync 	0;
	add.s32 	%r66, %r66, 2;
	add.s32 	%r65, %r65, 32;
	add.s32 	%r64, %r64, %r14;
	add.s32 	%r63, %r63, %r14;
	add.s32 	%r62, %r62, 32;
	add.s32 	%r61, %r61, 32;
	setp.ne.s32 	%p11, %r66, 0;
	@%p11 bra 	$L__BB0_3;
	and.b32  	%r67, %r6, 2147483616;
$L__BB0_13:
	and.b32  	%r53, %r6, 16;
	setp.eq.s32 	%p12, %r53, 0;
	@%p12 bra 	$L__BB0_19;
	add.s32 	%r54, %r67, %r4;
	max.u32 	%r55, %r2, %r54;
	setp.ge.u32 	%p13, %r55, %r33;
	mov.f64 	%fd178, 0d0000000000000000;
	@%p13 bra 	$L__BB0_16;
	add.s32 	%r56, %r54, %r7;
	mul.wide.u32 	%rd14, %r56, 8;
	add.s64 	%rd15, %rd2, %rd14;
	ld.global.f64 	%fd178, [%rd15];
$L__BB0_16:
	setp.ge.s32 	%p14, %r5, %r33;
	st.shared.f64 	[%r9], %fd178;
	add.s32 	%r57, %r67, %r1;
	setp.ge.u32 	%p15, %r57, %r33;
	mov.f64 	%fd179, 0d0000000000000000;
	or.pred  	%p16, %p14, %p15;
	@%p16 bra 	$L__BB0_18;
	mad.lo.s32 	%r58, %r57, %r33, %r5;
	mul.wide.u32 	%rd16, %r58, 8;
	add.s64 	%rd17, %rd1, %rd16;
	ld.global.f64 	%fd179, [%rd17];
$L__BB0_18:
	st.shared.f64 	[%r10], %fd179;
	bar.sync 	0;
	ld.shared.f64 	%fd124, [%r8];
	ld.shared.f64 	%fd125, [%r11];
	fma.rn.f64 	%fd126, %fd124, %fd125, %fd180;
	ld.shared.f64 	%fd127, [%r8+8];
	ld.shared.f64 	%fd128, [%r11+128];
	fma.rn.f64 	%fd129, %fd127, %fd128, %fd126;
	ld.shared.f64 	%fd130, [%r8+16];
	ld.shared.f64 	%fd131, [%r11+256];
	fma.rn.f64 	%fd132, %fd130, %fd131, %fd129;
	ld.shared.f64 	%fd133, [%r8+24];
	ld.shared.f64 	%fd134, [%r11+384];
	fma.rn.f64 	%fd135, %fd133, %fd134, %fd132;
	ld.shared.f64 	%fd136, [%r8+32];
	ld.shared.f64 	%fd137, [%r11+512];
	fma.rn.f64 	%fd138, %fd136, %fd137, %fd135;
	ld.shared.f64 	%fd139, [%r8+40];
	ld.shared.f64 	%fd140, [%r11+640];
	fma.rn.f64 	%fd141, %fd139, %fd140, %fd138;
	ld.shared.f64 	%fd142, [%r8+48];
	ld.shared.f64 	%fd143, [%r11+768];
	fma.rn.f64 	%fd144, %fd142, %fd143, %fd141;
	ld.shared.f64 	%fd145, [%r8+56];
	ld.shared.f64 	%fd146, [%r11+896];
	fma.rn.f64 	%fd147, %fd145, %fd146, %fd144;
	ld.shared.f64 	%fd148, [%r8+64];
	ld.shared.f64 	%fd149, [%r11+1024];
	fma.rn.f64 	%fd150, %fd148, %fd149, %fd147;
	ld.shared.f64 	%fd151, [%r8+72];
	ld.shared.f64 	%fd152, [%r11+1152];
	fma.rn.f64 	%fd153, %fd151, %fd152, %fd150;
	ld.shared.f64 	%fd154, [%r8+80];
	ld.shared.f64 	%fd155, [%r11+1280];
	fma.rn.f64 	%fd156, %fd154, %fd155, %fd153;
	ld.shared.f64 	%fd157, [%r8+88];
	ld.shared.f64 	%fd158, [%r11+1408];
	fma.rn.f64 	%fd159, %fd157, %fd158, %fd156;
	ld.shared.f64 	%fd160, [%r8+96];
	ld.shared.f64 	%fd161, [%r11+1536];
	fma.rn.f64 	%fd162, %fd160, %fd161, %fd159;
	ld.shared.f64 	%fd163, [%r8+104];
	ld.shared.f64 	%fd164, [%r11+1664];
	fma.rn.f64 	%fd165, %fd163, %fd164, %fd162;
	ld.shared.f64 	%fd166, [%r8+112];
	ld.shared.f64 	%fd167, [%r11+1792];
	fma.rn.f64 	%fd168, %fd166, %fd167, %fd165;
	ld.shared.f64 	%fd169, [%r8+120];
	ld.shared.f64 	%fd170, [%r11+1920];
	fma.rn.f64 	%fd180, %fd169, %fd170, %fd168;
	bar.sync 	0;
$L__BB0_19:
	max.s32 	%r59, %r2, %r5;
	setp.ge.s32 	%p17, %r59, %r33;
	@%p17 bra 	$L__BB0_21;
	mad.lo.s32 	%r60, %r33, %r2, %r5;
	cvta.to.global.u64 	%rd18, %rd3;
	mul.wide.s32 	%rd19, %r60, 8;
	add.s64 	%rd20, %rd18, %rd19;
	st.global.f64 	[%rd20], %fd180;
$L__BB0_21:
	ret;

}


// ===== COMPILED SASS (sm_100) =====

	.target	sm_100

	.elftype	@"ET_EXEC"


//--------------------- .note.nv.tkinfo           --------------------------
	.section	.note.nv.tkinfo,"",@"SHT_NOTE"
	.sectionflags	@"SHF_NOTE_NV_TKINFO"
	.tkinfo
        /*0018*/ 	.word	0x00000002
        /*0030*/ 	.string	""
        /*0030*/ 	.string	"ptxas"
        /*0030*/ 	.string	"Cuda compilation tools, release 13.0, V13.0.88"
        /*0030*/ 	.string	"Build cuda_13.0.r13.0/compiler.36424714_0"
        /*0030*/ 	.string	"-arch sm_100 -m 64 "



//--------------------- .note.nv.cuinfo           --------------------------
	.section	.note.nv.cuinfo,"",@"SHT_NOTE"
	.sectionflags	@"SHF_NOTE_NV_CUINFO"
        /*0018*/ 	.short	0x0002
        /*001a*/ 	.short	0x0064
        /*001c*/ 	.short	0x0082
	.zero		2


//--------------------- .nv.info                  --------------------------
	.section	.nv.info,"",@"SHT_CUDA_INFO"
	.align	4


	//----- nvinfo : EIATTR_REGCOUNT
	.align		4
        /*0000*/ 	.byte	0x04, 0x2f
        /*0002*/ 	.short	(.L_1 - .L_0)
	.align		4
.L_0:
        /*0004*/ 	.word	index@(_Z14matrixMulTiledPdS_S_i)
        /*0008*/ 	.word	0x00000020


	//----- nvinfo : EIATTR_FRAME_SIZE
	.align		4
.L_1:
        /*000c*/ 	.byte	0x04, 0x11
        /*000e*/ 	.short	(.L_3 - .L_2)
	.align		4
.L_2:
        /*0010*/ 	.word	index@(_Z14matrixMulTiledPdS_S_i)
        /*0014*/ 	.word	0x00000000


	//----- nvinfo : EIATTR_MIN_STACK_SIZE
	.align		4
.L_3:
        /*0018*/ 	.byte	0x04, 0x12
        /*001a*/ 	.short	(.L_5 - .L_4)
	.align		4
.L_4:
        /*001c*/ 	.word	index@(_Z14matrixMulTiledPdS_S_i)
        /*0020*/ 	.word	0x00000000
.L_5:


//--------------------- .nv.compat                --------------------------
	.section	.nv.compat,"",@"SHT_CUDA_COMPAT_INFO"
	.align	4
        /*0000*/ 	.byte	0x02, 0x09, 0x00, 0x00, 0x02, 0x02, 0x01, 0x00, 0x02, 0x05, 0x05, 0x00, 0x03, 0x07, 0x01, 0x01
        /*0010*/ 	.byte	0x02, 0x03, 0x00, 0x00, 0x02, 0x06, 0x01, 0x00, 0x04, 0x0b, 0x08, 0x00, 0x01, 0x00, 0x00, 0x00
        /*0020*/ 	.byte	0x00, 0x00, 0x00, 0x00


//--------------------- .nv.info._Z14matrixMulTiledPdS_S_i --------------------------
	.section	.nv.info._Z14matrixMulTiledPdS_S_i,"",@"SHT_CUDA_INFO"
	.sectionflags	@""
	.align	4


	//----- nvinfo : EIATTR_CUDA_API_VERSION
	.align		4
        /*0000*/ 	.byte	0x04, 0x37
        /*0002*/ 	.short	(.L_7 - .L_6)
.L_6:
        /*0004*/ 	.word	0x00000082


	//----- nvinfo : EIATTR_KPARAM_INFO
	.align		4
.L_7:
        /*0008*/ 	.byte	0x04, 0x17
        /*000a*/ 	.short	(.L_9 - .L_8)
.L_8:
        /*000c*/ 	.word	0x00000000
        /*0010*/ 	.short	0x0003
        /*0012*/ 	.short	0x0018
        /*0014*/ 	.byte	0x00, 0xf0, 0x11, 0x00


	//----- nvinfo : EIATTR_KPARAM_INFO
	.align		4
.L_9:
        /*0018*/ 	.byte	0x04, 0x17
        /*001a*/ 	.short	(.L_11 - .L_10)
.L_10:
        /*001c*/ 	.word	0x00000000
        /*0020*/ 	.short	0x0002
        /*0022*/ 	.short	0x0010
        /*0024*/ 	.byte	0x00, 0xf5, 0x21, 0x00


	//----- nvinfo : EIATTR_KPARAM_INFO
	.align		4
.L_11:
        /*0028*/ 	.byte	0x04, 0x17
        /*002a*/ 	.short	(.L_13 - .L_12)
.L_12:
        /*002c*/ 	.word	0x00000000
        /*0030*/ 	.short	0x0001
        /*0032*/ 	.short	0x0008
        /*0034*/ 	.byte	0x00, 0xf5, 0x21, 0x00


	//----- nvinfo : EIATTR_KPARAM_INFO
	.align		4
.L_13:
        /*0038*/ 	.byte	0x04, 0x17
        /*003a*/ 	.short	(.L_15 - .L_14)
.L_14:
        /*003c*/ 	.word	0x00000000
        /*0040*/ 	.short	0x0000
        /*0042*/ 	.short	0x0000
        /*0044*/ 	.byte	0x00, 0xf5, 0x21, 0x00


	//----- nvinfo : EIATTR_SPARSE_MMA_MASK
	.align		4
.L_15:
        /*0048*/ 	.byte	0x03, 0x50
        /*004a*/ 	.short	0x0000


	//----- nvinfo : EIATTR_MAXREG_COUNT
	.align		4
        /*004c*/ 	.byte	0x03, 0x1b
        /*004e*/ 	.short	0x00ff


	//----- nvinfo : EIATTR_NUM_BARRIERS
	.align		4
        /*0050*/ 	.byte	0x02, 0x4c
        /*0052*/ 	.byte	0x01
	.zero		1


	//----- nvinfo : EIATTR_MERCURY_ISA_VERSION
	.align		4
        /*0054*/ 	.byte	0x03, 0x5f
        /*0056*/ 	.short	0x0101


	//----- nvinfo : EIATTR_VRC_CTA_INIT_COUNT
	.align		4
        /*0058*/ 	.byte	0x02, 0x4a
	.zero		1
	.zero		1


	//----- nvinfo : EIATTR_EXIT_INSTR_OFFSETS
	.align		4
        /*005c*/ 	.byte	0x04, 0x1c
        /*005e*/ 	.short	(.L_17 - .L_16)


	//   ....[0]....
.L_16:
        /*0060*/ 	.word	0x00000e40


	//   ....[1]....
        /*0064*/ 	.word	0x00000e90


	//----- nvinfo : EIATTR_CBANK_PARAM_SIZE
	.align		4
.L_17:
        /*0068*/ 	.byte	0x03, 0x19
        /*006a*/ 	.short	0x001c


	//----- nvinfo : EIATTR_PARAM_CBANK
	.align		4
        /*006c*/ 	.byte	0x04, 0x0a
        /*006e*/ 	.short	(.L_19 - .L_18)
	.align		4
.L_18:
        /*0070*/ 	.word	index@(.nv.constant0._Z14matrixMulTiledPdS_S_i)
        /*0074*/ 	.short	0x0380
        /*0076*/ 	.short	0x001c


	//----- nvinfo : EIATTR_SW_WAR
	.align		4
.L_19:
        /*0078*/ 	.byte	0x04, 0x36
        /*007a*/ 	.short	(.L_21 - .L_20)
.L_20:
        /*007c*/ 	.word	0x00000008
.L_21:


//--------------------- .nv.callgraph             --------------------------
	.section	.nv.callgraph,"",@"SHT_CUDA_CALLGRAPH"
	.align	4
	.sectionentsize	8
	.align		4
        /*0000*/ 	.word	0x00000000
	.align		4
        /*0004*/ 	.word	0xffffffff
	.align		4
        /*0008*/ 	.word	0x00000000
	.align		4
        /*000c*/ 	.word	0xfffffffe
	.align		4
        /*0010*/ 	.word	0x00000000
	.align		4
        /*0014*/ 	.word	0xfffffffd
	.align		4
        /*0018*/ 	.word	0x00000000
	.align		4
        /*001c*/ 	.word	0xfffffffc


//--------------------- .text._Z14matrixMulTiledPdS_S_i --------------------------
	.section	.text._Z14matrixMulTiledPdS_S_i,"ax",@progbits
	.align	128
        .global         _Z14matrixMulTiledPdS_S_i
        .type           _Z14matrixMulTiledPdS_S_i,@function
        .size           _Z14matrixMulTiledPdS_S_i,(.L_x_4 - _Z14matrixMulTiledPdS_S_i)
        .other          _Z14matrixMulTiledPdS_S_i,@"STO_CUDA_ENTRY STV_DEFAULT"
_Z14matrixMulTiledPdS_S_i:
.text._Z14matrixMulTiledPdS_S_i:
[----:B------:R-:W-:Y:S01]  /*0000*/  LDC R1, c[0x0][0x37c] ;  /* 0x0000df00ff017b82 */ /* 0x000fe20000000800 */
[----:B------:R-:W0:Y:S01]  /*0010*/  LDCU UR4, c[0x0][0x398] ;  /* 0x00007300ff0477ac */ /* 0x000e220008000800 */
[----:B------:R-:W1:Y:S01]  /*0020*/  S2R R2, SR_CTAID.Y ;  /* 0x0000000000027919 */ /* 0x000e620000002600 */
[----:B------:R-:W-:Y:S01]  /*0030*/  CS2R R22, SRZ ;  /* 0x0000000000167805 */ /* 0x000fe2000001ff00 */
[----:B------:R-:W2:Y:S01]  /*0040*/  LDCU.64 UR8, c[0x0][0x358] ;  /* 0x00006b00ff0877ac */ /* 0x000ea20008000a00 */
[----:B------:R-:W1:Y:S01]  /*0050*/  S2R R11, SR_TID.Y ;  /* 0x00000000000b7919 */ /* 0x000e620000002200 */
[----:B------:R-:W3:Y:S01]  /*0060*/  S2R R6, SR_CTAID.X ;  /* 0x0000000000067919 */ /* 0x000ee20000002500 */
[----:B------:R-:W3:Y:S01]  /*0070*/  S2R R9, SR_TID.X ;  /* 0x0000000000097919 */ /* 0x000ee20000002100 */
[----:B0-----:R-:W-:-:S05]  /*0080*/  IMAD.U32 R0, RZ, RZ, UR4 ;  /* 0x00000004ff007e24 */ /* 0x001fca000f8e00ff */
[----:B------:R-:W-:Y:S01]  /*0090*/  ISETP.GE.AND P0, PT, R0, 0x1, PT ;  /* 0x000000010000780c */ /* 0x000fe20003f06270 */
[----:B-1----:R-:W-:Y:S02]  /*00a0*/  IMAD R17, R2, 0x10, R11 ;  /* 0x0000001002117824 */ /* 0x002fe400078e020b */
[----:B---3--:R-:W-:-:S10]  /*00b0*/  IMAD R3, R6, 0x10, R9 ;  /* 0x0000001006037824 */ /* 0x008fd400078e0209 */
[----:B--2---:R-:W-:Y:S05]  /*00c0*/  @!P0 BRA `(.L_x_0) ;  /* 0x0000000c00548947 */ /* 0x004fea0003800000 */
[----:B------:R-:W0:Y:S01]  /*00d0*/  S2UR UR6, SR_CgaCtaId ;  /* 0x00000000000679c3 */ /* 0x000e220000008800 */
[----:B------:R-:W-:Y:S01]  /*00e0*/  UMOV UR4, 0x400 ;  /* 0x0000040000047882 */ /* 0x000fe20000000000 */
[C---:B------:R-:W-:Y:S01]  /*00f0*/  ISETP.GE.U32.AND P0, PT, R0.reuse, 0x11, PT ;  /* 0x000000110000780c */ /* 0x040fe20003f06070 */
[----:B------:R-:W-:Y:S01]  /*0100*/  UIADD3 UR5, UPT, UPT, UR4, 0x800, URZ ;  /* 0x0000080004057890 */ /* 0x000fe2000fffe0ff */
[----:B------:R-:W-:Y:S01]  /*0110*/  VIADD R21, R0, 0xf ;  /* 0x0000000f00157836 */ /* 0x000fe20000000000 */
[----:B------:R-:W-:Y:S01]  /*0120*/  CS2R R22, SRZ ;  /* 0x0000000000167805 */ /* 0x000fe2000001ff00 */
[----:B------:R-:W-:Y:S01]  /*0130*/  IMAD.MOV.U32 R4, RZ, RZ, RZ ;  /* 0x000000ffff047224 */ /* 0x000fe200078e00ff */
[----:B0-----:R-:W-:Y:S02]  /*0140*/  ULEA UR5, UR6, UR5, 0x18 ;  /* 0x0000000506057291 */ /* 0x001fe4000f8ec0ff */
[----:B------:R-:W-:-:S04]  /*0150*/  ULEA UR4, UR6, UR4, 0x18 ;  /* 0x0000000406047291 */ /* 0x000fc8000f8ec0ff */
[----:B------:R-:W-:Y:S02]  /*0160*/  LEA R2, R9, UR5, 0x3 ;  /* 0x0000000509027c11 */ /* 0x000fe4000f8e18ff */
[----:B------:R-:W-:-:S03]  /*0170*/  LEA R16, R11, UR4, 0x7 ;  /* 0x000000040b107c11 */ /* 0x000fc6000f8e38ff */
[----:B------:R-:W-:Y:S01]  /*0180*/  IMAD R18, R11, 0x80, R2 ;  /* 0x000000800b127824 */ /* 0x000fe200078e0202 */
[----:B------:R-:W-:Y:S01]  /*0190*/  LEA R20, R9, R16, 0x3 ;  /* 0x0000001009147211 */ /* 0x000fe200078e18ff */
[----:B------:R-:W-:Y:S06]  /*01a0*/  @!P0 BRA `(.L_x_1) ;  /* 0x0000000800248947 */ /* 0x000fec0003800000 */
[----:B------:R-:W0:Y:S01]  /*01b0*/  LDC R8, c[0x0][0x398] ;  /* 0x0000e600ff087b82 */ /* 0x000e220000000800 */
[C---:B------:R-:W-:Y:S01]  /*01c0*/  VIADD R4, R11.reuse, 0x10 ;  /* 0x000000100b047836 */ /* 0x040fe20000000000 */
[----:B------:R-:W-:Y:S01]  /*01d0*/  MOV R10, R9 ;  /* 0x00000009000a7202 */ /* 0x000fe20000000f00 */
[-CC-:B------:R-:W-:Y:S01]  /*01e0*/  IMAD R15, R11, R0.reuse, R9.reuse ;  /* 0x000000000b0f7224 */ /* 0x180fe200078e0209 */
[----:B------:R-:W-:Y:S01]  /*01f0*/  CS2R R22, SRZ ;  /* 0x0000000000167805 */ /* 0x000fe2000001ff00 */
[-C--:B------:R-:W-:Y:S01]  /*0200*/  IMAD R19, R4, R0.reuse, R9 ;  /* 0x0000000004137224 */ /* 0x080fe200078e0209 */
[----:B------:R-:W-:Y:S01]  /*0210*/  SHF.R.U32.HI R4, RZ, 0x4, R21 ;  /* 0x00000004ff047819 */ /* 0x000fe20000011615 */
[----:B------:R-:W-:Y:S02]  /*0220*/  IMAD R12, R17, R0, R9 ;  /* 0x00000000110c7224 */ /* 0x000fe400078e0209 */
[----:B------:R-:W-:Y:S01]  /*0230*/  IMAD R15, R6, 0x10, R15 ;  /* 0x00000010060f7824 */ /* 0x000fe200078e020f */
[----:B------:R-:W-:Y:S01]  /*0240*/  LOP3.LUT R4, R4, 0x7fffffe, RZ, 0xc0, !PT ;  /* 0x07fffffe04047812 */ /* 0x000fe200078ec0ff */
[----:B------:R-:W-:-:S02]  /*0250*/  IMAD R19, R6, 0x10, R19 ;  /* 0x0000001006137824 */ /* 0x000fc400078e0213 */
[----:B------:R-:W-:Y:S02]  /*0260*/  IMAD.MOV.U32 R13, RZ, RZ, R11 ;  /* 0x000000ffff0d7224 */ /* 0x000fe400078e000b */
[----:B------:R-:W-:Y:S02]  /*0270*/  VIADD R12, R12, 0x10 ;  /* 0x000000100c0c7836 */ /* 0x000fe40000000000 */
[----:B------:R-:W-:-:S07]  /*0280*/  IMAD.MOV R14, RZ, RZ, -R4 ;  /* 0x000000ffff0e7224 */ /* 0x000fce00078e0a04 */
.L_x_2:
[----:B0-----:R-:W-:Y:S02]  /*0290*/  MOV R0, R8 ;  /* 0x0000000800007202 */ /* 0x001fe40000000f00 */
[----:B------:R-:W-:Y:S02]  /*02a0*/  VIMNMX.U32 R5, PT, PT, R17, R10, !PT ;  /* 0x0000000a11057248 */ /* 0x000fe40007fe0000 */
[-C--:B------:R-:W-:Y:S02]  /*02b0*/  ISETP.GE.AND P0, PT, R3, R0.reuse, PT ;  /* 0x000000000300720c */ /* 0x080fe40003f06270 */
[-C--:B------:R-:W-:Y:S02]  /*02c0*/  ISETP.GE.U32.AND P2, PT, R5, R0.reuse, PT ;  /* 0x000000000500720c */ /* 0x080fe40003f46070 */
[----:B------:R-:W-:-:S11]  /*02d0*/  ISETP.GE.U32.OR P1, PT, R13, R0, P0 ;  /* 0x000000000d00720c */ /* 0x000fd60000726470 */
[----:B------:R-:W0:Y:S01]  /*02e0*/  @!P2 LDC.64 R6, c[0x0][0x380] ;  /* 0x0000e000ff06ab82 */ /* 0x000e220000000a00 */
[----:B------:R-:W-:-:S07]  /*02f0*/  @!P2 VIADD R5, R12, 0xfffffff0 ;  /* 0xfffffff00c05a836 */ /* 0x000fce0000000000 */
[----:B------:R-:W1:Y:S01]  /*0300*/  @!P1 LDC.64 R26, c[0x0][0x388] ;  /* 0x0000e200ff1a9b82 */ /* 0x000e620000000a00 */
[----:B------:R-:W-:Y:S01]  /*0310*/  CS2R R28, SRZ ;  /* 0x00000000001c7805 */ /* 0x000fe2000001ff00 */
[----:B0-----:R-:W-:Y:S01]  /*0320*/  @!P2 IMAD.WIDE.U32 R6, R5, 0x8, R6 ;  /* 0x000000080506a825 */ /* 0x001fe200078e0006 */
[----:B------:R-:W-:-:S06]  /*0330*/  CS2R R4, SRZ ;  /* 0x0000000000047805 */ /* 0x000fcc000001ff00 */
[----:B------:R-:W2:Y:S01]  /*0340*/  @!P2 LDG.E.64 R4, desc[UR8][R6.64] ;  /* 0x000000080604a981 */ /* 0x000ea2000c1e1b00 */
[----:B-1----:R-:W-:-:S05]  /*0350*/  @!P1 IMAD.WIDE.U32 R26, R15, 0x8, R26 ;  /* 0x000000080f1a9825 */ /* 0x002fca00078e001a */
[----:B------:R0:W3:Y:S02]  /*0360*/  @!P1 LDG.E.64 R28, desc[UR8][R26.64] ;  /* 0x000000081a1c9981 */ /* 0x0000e4000c1e1b00 */
[----:B0-----:R-:W-:Y:S02]  /*0370*/  CS2R R26, SRZ ;  /* 0x00000000001a7805 */ /* 0x001fe4000001ff00 */
[----:B--2---:R-:W-:Y:S04]  /*0380*/  STS.64 [R20], R4 ;  /* 0x0000000414007388 */ /* 0x004fe80000000a00 */
[----:B---3--:R-:W-:Y:S01]  /*0390*/  STS.64 [R18], R28 ;  /* 0x0000001c12007388 */ /* 0x008fe20000000a00 */
[----:B------:R-:W-:Y:S06]  /*03a0*/  BAR.SYNC.DEFER_BLOCKING 0x0 ;  /* 0x0000000000007b1d */ /* 0x000fec0000010000 */
[----:B------:R-:W-:Y:S04]  /*03b0*/  LDS.64 R24, [R2] ;  /* 0x0000000002187984 */ /* 0x000fe80000000a00 */
[----:B------:R-:W0:Y:S02]  /*03c0*/  LDS.128 R4, [R16] ;  /* 0x0000000010047984 */ /* 0x000e240000000c00 */
[----:B0-----:R-:W-:-:S02]  /*03d0*/  DFMA R22, R4, R24, R22 ;  /* 0x000000180416722b */ /* 0x001fc40000000016 */
[----:B------:R-:W0:Y:S06]  /*03e0*/  LDS.64 R24, [R2+0x80] ;  /* 0x0000800002187984 */ /* 0x000e2c0000000a00 */
[----:B0-----:R-:W-:Y:S02]  /*03f0*/  DFMA R24, R24, R6, R22 ;  /* 0x000000061818722b */ /* 0x001fe40000000016 */
[----:B------:R-:W-:Y:S04]  /*0400*/  LDS.64 R22, [R2+0x100] ;  /* 0x0001000002167984 */ /* 0x000fe80000000a00 */
[----:B------:R-:W0:Y:S02]  /*0410*/  LDS.128 R4, [R16+0x10] ;  /* 0x0000100010047984 */ /* 0x000e240000000c00 */
[----:B0-----:R-:W-:-:S02]  /*0420*/  DFMA R22, R4, R22, R24 ;  /* 0x000000160416722b */ /* 0x001fc40000000018 */
[----:B------:R-:W0:Y:S06]  /*0430*/  LDS.64 R24, [R2+0x180] ;  /* 0x0001800002187984 */ /* 0x000e2c0000000a00 */
[----:B0-----:R-:W-:Y:S02]  /*0440*/  DFMA R24, R24, R6, R22 ;  /* 0x000000061818722b */ /* 0x001fe40000000016 */
[----:B------:R-:W-:Y:S04]  /*0450*/  LDS.64 R22, [R2+0x200] ;  /* 0x0002000002167984 */ /* 0x000fe80000000a00 */
[----:B------:R-:W0:Y:S02]  /*0460*/  LDS.128 R4, [R16+0x20] ;  /* 0x0000200010047984 */ /* 0x000e240000000c00 */
[----:B0-----:R-:W-:-:S02]  /*0470*/  DFMA R4, R4, R22, R24 ;  /* 0x000000160404722b */ /* 0x001fc40000000018 */
[----:B------:R-:W0:Y:S04]  /*0480*/  LDS.64 R24, [R2+0x280] ;  /* 0x0002800002187984 */ /* 0x000e280000000a00 */
[----:B------:R-:W-:Y:S02]  /*0490*/  LDS.64 R22, [R2+0x300] ;  /* 0x0003000002167984 */ /* 0x000fe40000000a00 */
[----:B0-----:R-:W-:Y:S02]  /*04a0*/  DFMA R24, R24, R6, R4 ;  /* 0x000000061818722b */ /* 0x001fe40000000004 */
[----:B------:R-:W0:Y:S06]  /*04b0*/  LDS.128 R4, [R16+0x30] ;  /* 0x0000300010047984 */ /* 0x000e2c0000000c00 */
        /* <DEDUP_REMOVED lines=15> */
[----:B0-----:R-:W-:Y:S01]  /*05b0*/  DFMA R4, R4, R22, R24 ;  /* 0x000000160404722b */ /* 0x001fe20000000018 */
[----:B------:R-:W0:Y:S04]  /*05c0*/  LDS.64 R22, [R2+0x680] ;  /* 0x0006800002167984 */ /* 0x000e280000000a00 */
[----:B------:R-:W-:Y:S03]  /*05d0*/  LDS.64 R24, [R2+0x700] ;  /* 0x0007000002187984 */ /* 0x000fe60000000a00 */
[----:B0-----:R-:W-:-:S02]  /*05e0*/  DFMA R22, R22, R6, R4 ;  /* 0x000000061616722b */ /* 0x001fc40000000004 */
[----:B------:R-:W0:Y:S06]  /*05f0*/  LDS.128 R4, [R16+0x70] ;  /* 0x0000700010047984 */ /* 0x000e2c0000000c00 */
[----:B0-----:R-:W-:Y:S02]  /*0600*/  DFMA R24, R4, R24, R22 ;  /* 0x000000180418722b */ /* 0x001fe40000000016 */
[----:B------:R-:W0:Y:S01]  /*0610*/  LDS.64 R22, [R2+0x780] ;  /* 0x0007800002167984 */ /* 0x000e220000000a00 */
[----:B------:R-:W-:Y:S01]  /*0620*/  VIADDMNMX.U32 R5, R10, 0x10, R17, !PT ;  /* 0x000000100a057846 */ /* 0x000fe20007800011 */
[----:B------:R-:W-:Y:S03]  /*0630*/  BAR.SYNC.DEFER_BLOCKING 0x0 ;  /* 0x0000000000007b1d */ /* 0x000fe60000010000 */
[----:B------:R-:W-:Y:S01]  /*0640*/  ISETP.GE.U32.AND P1, PT, R5, R0, PT ;  /* 0x000000000500720c */ /* 0x000fe20003f26070 */
[----:B------:R-:W-:-:S05]  /*0650*/  VIADD R5, R13, 0x10 ;  /* 0x000000100d057836 */ /* 0x000fca0000000000 */
[----:B------:R-:W-:-:S07]  /*0660*/  ISETP.GE.U32.OR P0, PT, R5, R0, P0 ;  /* 0x000000000500720c */ /* 0x000fce0000706470 */
[----:B------:R-:W1:Y:S01]  /*0670*/  @!P1 LDC.64 R4, c[0x0][0x380] ;  /* 0x0000e000ff049b82 */ /* 0x000e620000000a00 */
[----:B0-----:R-:W-:-:S07]  /*0680*/  DFMA R22, R22, R6, R24 ;  /* 0x000000061616722b */ /* 0x001fce0000000018 */
[----:B------:R-:W0:Y:S01]  /*0690*/  @!P0 LDC.64 R6, c[0x0][0x388] ;  /* 0x0000e200ff068b82 */ /* 0x000e220000000a00 */
[----:B-1----:R-:W-:Y:S01]  /*06a0*/  @!P1 IMAD.WIDE.U32 R24, R12, 0x8, R4 ;  /* 0x000000080c189825 */ /* 0x002fe200078e0004 */
[----:B------:R-:W-:-:S04]  /*06b0*/  CS2R R4, SRZ ;  /* 0x0000000000047805 */ /* 0x000fc8000001ff00 */
[----:B------:R-:W2:Y:S01]  /*06c0*/  @!P1 LDG.E.64 R26, desc[UR8][R24.64] ;  /* 0x00000008181a9981 */ /* 0x000ea2000c1e1b00 */
[----:B0-----:R-:W-:-:S05]  /*06d0*/  @!P0 IMAD.WIDE.U32 R28, R19, 0x8, R6 ;  /* 0x00000008131c8825 */ /* 0x001fca00078e0006 */
[----:B------:R-:W3:Y:S01]  /*06e0*/  @!P0 LDG.E.64 R4, desc[UR8][R28.64] ;  /* 0x000000081c048981 */ /* 0x000ee2000c1e1b00 */
[----:B------:R-:W-:Y:S01]  /*06f0*/  VIADD R14, R14, 0x2 ;  /* 0x000000020e0e7836 */ /* 0x000fe20000000000 */
[----:B------:R-:W-:Y:S01]  /*0700*/  IADD3 R10, PT, PT, R10, 0x20, RZ ;  /* 0x000000200a0a7810 */ /* 0x000fe20007ffe0ff */
[----:B------:R-:W-:Y:S01]  /*0710*/  VIADD R13, R13, 0x20 ;  /* 0x000000200d0d7836 */ /* 0x000fe20000000000 */
[----:B------:R-:W-:Y:S01]  /*0720*/  LEA R19, R0, R19, 0x5 ;  /* 0x0000001300137211 */ /* 0x000fe200078e28ff */
[----:B------:R-:W-:Y:S01]  /*0730*/  VIADD R12, R12, 0x20 ;  /* 0x000000200c0c7836 */ /* 0x000fe20000000000 */
[----:B------:R-:W-:Y:S01]  /*0740*/  ISETP.NE.AND P0, PT, R14, RZ, PT ;  /* 0x000000ff0e00720c */ /* 0x000fe20003f05270 */
[----:B------:R-:W-:Y:S01]  /*0750*/  IMAD R15, R0, 0x20, R15 ;  /* 0x00000020000f7824 */ /* 0x000fe200078e020f */
[----:B--2---:R-:W-:Y:S04]  /*0760*/  STS.64 [R20], R26 ;  /* 0x0000001a14007388 */ /* 0x004fe80000000a00 */
[----:B---3--:R-:W-:Y:S01]  /*0770*/  STS.64 [R18], R4 ;  /* 0x0000000412007388 */ /* 0x008fe20000000a00 */
[----:B------:R-:W-:Y:S06]  /*0780*/  BAR.SYNC.DEFER_BLOCKING 0x0 ;  /* 0x0000000000007b1d */ /* 0x000fec0000010000 */
[----:B------:R-:W-:Y:S04]  /*0790*/  LDS.64 R24, [R2] ;  /* 0x0000000002187984 */ /* 0x000fe80000000a00 */
[----:B------:R-:W0:Y:S02]  /*07a0*/  LDS.128 R4, [R16] ;  /* 0x0000000010047984 */ /* 0x000e240000000c00 */
[----:B0-----:R-:W-:-:S02]  /*07b0*/  DFMA R24, R4, R24, R22 ;  /* 0x000000180418722b */ /* 0x001fc40000000016 */
[----:B------:R-:W0:Y:S06]  /*07c0*/  LDS.64 R22, [R2+0x80] ;  /* 0x0000800002167984 */ /* 0x000e2c0000000a00 */
[----:B0-----:R-:W-:Y:S01]  /*07d0*/  DFMA R24, R22, R6, R24 ;  /* 0x000000061618722b */ /* 0x001fe20000000018 */
[----:B------:R-:W-:Y:S04]  /*07e0*/  LDS.64 R22, [R2+0x100] ;  /* 0x0001000002167984 */ /* 0x000fe80000000a00 */
[----:B------:R-:W0:Y:S03]  /*07f0*/  LDS.128 R4, [R16+0x10] ;  /* 0x0000100010047984 */ /* 0x000e260000000c00 */
        /* <DEDUP_REMOVED lines=31> */
[----:B------:R-:W0:Y:S07]  /*09f0*/  LDS.64 R22, [R2+0x780] ;  /* 0x0007800002167984 */ /* 0x000e2e0000000a00 */
[----:B0-----:R-:W-:Y:S01]  /*0a00*/  DFMA R22, R22, R6, R4 ;  /* 0x000000061616722b */ /* 0x001fe20000000004 */
[----:B------:R-:W-:Y:S06]  /*0a10*/  BAR.SYNC.DEFER_BLOCKING 0x0 ;  /* 0x0000000000007b1d */ /* 0x000fec0000010000 */
[----:B------:R-:W-:Y:S05]  /*0a20*/  @P0 BRA `(.L_x_2) ;  /* 0xfffffff800180947 */ /* 0x000fea000383ffff */
[----:B------:R-:W-:-:S07]  /*0a30*/  LOP3.LUT R4, R21, 0x7fffffe0, RZ, 0xc0, !PT ;  /* 0x7fffffe015047812 */ /* 0x000fce00078ec0ff */
.L_x_1:
[----:B------:R-:W-:-:S13]  /*0a40*/  LOP3.LUT P0, RZ, R21, 0x10, RZ, 0xc0, !PT ;  /* 0x0000001015ff7812 */ /* 0x000fda000780c0ff */
[----:B------:R-:W-:Y:S05]  /*0a50*/  @!P0 BRA `(.L_x_0) ;  /* 0x0000000000f08947 */ /* 0x000fea0003800000 */
[--C-:B------:R-:W-:Y:S01]  /*0a60*/  IMAD.IADD R6, R9, 0x1, R4.reuse ;  /* 0x0000000109067824 */ /* 0x100fe200078e0204 */
[----:B------:R-:W-:Y:S01]  /*0a70*/  CS2R R12, SRZ ;  /* 0x00000000000c7805 */ /* 0x000fe2000001ff00 */
[----:B------:R-:W-:-:S03]  /*0a80*/  IMAD.IADD R11, R11, 0x1, R4 ;  /* 0x000000010b0b7824 */ /* 0x000fc600078e0204 */
[----:B------:R-:W-:Y:S02]  /*0a90*/  VIMNMX.U32 R5, PT, PT, R17, R6, !PT ;  /* 0x0000000611057248 */ /* 0x000fe40007fe0000 */
[-C--:B------:R-:W-:Y:S02]  /*0aa0*/  ISETP.GE.U32.AND P0, PT, R11, R0.reuse, PT ;  /* 0x000000000b00720c */ /* 0x080fe40003f06070 */
[-C--:B------:R-:W-:Y:S02]  /*0ab0*/  ISETP.GE.U32.AND P1, PT, R5, R0.reuse, PT ;  /* 0x000000000500720c */ /* 0x080fe40003f26070 */
[----:B------:R-:W-:-:S11]  /*0ac0*/  ISETP.GE.OR P0, PT, R3, R0, P0 ;  /* 0x000000000300720c */ /* 0x000fd60000706670 */
[----:B------:R-:W0:Y:S01]  /*0ad0*/  @!P1 LDC.64 R14, c[0x0][0x380] ;  /* 0x0000e000ff0e9b82 */ /* 0x000e220000000a00 */
[-C--:B------:R-:W-:Y:S02]  /*0ae0*/  @!P1 IMAD R7, R17, R0.reuse, R6 ;  /* 0x0000000011079224 */ /* 0x080fe400078e0206 */
[----:B------:R-:W-:-:S05]  /*0af0*/  @!P0 IMAD R27, R11, R0, R3 ;  /* 0x000000000b1b8224 */ /* 0x000fca00078e0203 */
[----:B------:R-:W1:Y:S01]  /*0b00*/  @!P0 LDC.64 R4, c[0x0][0x388] ;  /* 0x0000e200ff048b82 */ /* 0x000e620000000a00 */
[----:B0-----:R-:W-:Y:S01]  /*0b10*/  @!P1 IMAD.WIDE.U32 R14, R7, 0x8, R14 ;  /* 0x00000008070e9825 */ /* 0x001fe200078e000e */
[----:B------:R-:W-:-:S04]  /*0b20*/  CS2R R6, SRZ ;  /* 0x0000000000067805 */ /* 0x000fc8000001ff00 */
[----:B------:R-:W2:Y:S01]  /*0b30*/  @!P1 LDG.E.64 R12, desc[UR8][R14.64] ;  /* 0x000000080e0c9981 */ /* 0x000ea2000c1e1b00 */
[----:B-1----:R-:W-:-:S05]  /*0b40*/  @!P0 IMAD.WIDE.U32 R26, R27, 0x8, R4 ;  /* 0x000000081b1a8825 */ /* 0x002fca00078e0004 */
[----:B------:R-:W3:Y:S04]  /*0b50*/  @!P0 LDG.E.64 R6, desc[UR8][R26.64] ;  /* 0x000000081a068981 */ /* 0x000ee8000c1e1b00 */
[----:B--2---:R-:W-:Y:S04]  /*0b60*/  STS.64 [R20], R12 ;  /* 0x0000000c14007388 */ /* 0x004fe80000000a00 */
[----:B---3--:R-:W-:Y:S01]  /*0b70*/  STS.64 [R18], R6 ;  /* 0x0000000612007388 */ /* 0x008fe20000000a00 */
[----:B------:R-:W-:Y:S06]  /*0b80*/  BAR.SYNC.DEFER_BLOCKING 0x0 ;  /* 0x0000000000007b1d */ /* 0x000fec0000010000 */
[----:B------:R-:W-:Y:S04]  /*0b90*/  LDS.64 R14, [R2] ;  /* 0x00000000020e7984 */ /* 0x000fe80000000a00 */
[----:B------:R-:W0:Y:S04]  /*0ba0*/  LDS.128 R4, [R16] ;  /* 0x0000000010047984 */ /* 0x000e280000000c00 */
[----:B------:R-:W1:Y:S04]  /*0bb0*/  LDS.64 R18, [R2+0x80] ;  /* 0x0000800002127984 */ /* 0x000e680000000a00 */
[----:B------:R-:W-:Y:S04]  /*0bc0*/  LDS.64 R28, [R2+0x100] ;  /* 0x00010000021c7984 */ /* 0x000fe80000000a00 */
[----:B------:R-:W2:Y:S04]  /*0bd0*/  LDS.128 R8, [R16+0x10] ;  /* 0x0000100010087984 */ /* 0x000ea80000000c00 */
[----:B------:R-:W3:Y:S04]  /*0be0*/  LDS.64 R24, [R2+0x180] ;  /* 0x0001800002187984 */ /* 0x000ee80000000a00 */
[----:B------:R-:W-:Y:S04]  /*0bf0*/  LDS.64 R26, [R2+0x200] ;  /* 0x00020000021a7984 */ /* 0x000fe80000000a00 */
[----:B------:R-:W-:Y:S01]  /*0c00*/  LDS.64 R20, [R2+0x280] ;  /* 0x0002800002147984 */ /* 0x000fe20000000a00 */
[----:B0-----:R-:W-:-:S03]  /*0c10*/  DFMA R4, R4, R14, R22 ;  /* 0x0000000e0404722b */ /* 0x001fc60000000016 */
[----:B------:R-:W0:Y:S04]  /*0c20*/  LDS.128 R12, [R16+0x20] ;  /* 0x00002000100c7984 */ /* 0x000e280000000c00 */
[----:B------:R-:W-:Y:S01]  /*0c30*/  LDS.64 R22, [R2+0x300] ;  /* 0x0003000002167984 */ /* 0x000fe20000000a00 */
[----:B-1----:R-:W-:-:S03]  /*0c40*/  DFMA R4, R18, R6, R4 ;  /* 0x000000061204722b */ /* 0x002fc60000000004 */
[----:B------:R-:W-:Y:S05]  /*0c50*/  LDS.64 R18, [R2+0x380] ;  /* 0x0003800002127984 */ /* 0x000fea0000000a00 */
[----:B--2---:R-:W-:Y:S02]  /*0c60*/  DFMA R8, R8, R28, R4 ;  /* 0x0000001c0808722b */ /* 0x004fe40000000004 */
[----:B------:R-:W1:Y:S06]  /*0c70*/  LDS.128 R4, [R16+0x30] ;  /* 0x0000300010047984 */ /* 0x000e6c0000000c00 */
[----:B---3--:R-:W-:Y:S01]  /*0c80*/  DFMA R8, R24, R10, R8 ;  /* 0x0000000a1808722b */ /* 0x008fe20000000008 */
[----:B------:R-:W-:Y:S07]  /*0c90*/  LDS.64 R24, [R2+0x400] ;  /* 0x0004000002187984 */ /* 0x000fee0000000a00 */
[----:B0-----:R-:W-:-:S02]  /*0ca0*/  DFMA R12, R12, R26, R8 ;  /* 0x0000001a0c0c722b */ /* 0x001fc40000000008 */
[----:B------:R-:W0:Y:S04]  /*0cb0*/  LDS.128 R8, [R16+0x40] ;  /* 0x0000400010087984 */ /* 0x000e280000000c00 */
[----:B------:R-:W-:Y:S02]  /*0cc0*/  LDS.64 R26, [R2+0x780] ;  /* 0x00078000021a7984 */ /* 0x000fe40000000a00 */
[----:B------:R-:W-:Y:S02]  /*0cd0*/  DFMA R12, R20, R14, R12 ;  /* 0x0000000e140c722b */ /* 0x000fe4000000000c */
[----:B------:R-:W2:Y:S06]  /*0ce0*/  LDS.64 R20, [R2+0x480] ;  /* 0x0004800002147984 */ /* 0x000eac0000000a00 */
[----:B-1----:R-:W-:Y:S01]  /*0cf0*/  DFMA R4, R4, R22, R12 ;  /* 0x000000160404722b */ /* 0x002fe2000000000c */
[----:B------:R-:W-:Y:S04]  /*0d00*/  LDS.64 R22, [R2+0x500] ;  /* 0x0005000002167984 */ /* 0x000fe80000000a00 */
[----:B------:R-:W1:Y:S03]  /*0d10*/  LDS.128 R12, [R16+0x50] ;  /* 0x00005000100c7984 */ /* 0x000e660000000c00 */
[----:B------:R-:W-:Y:S01]  /*0d20*/  DFMA R4, R18, R6, R4 ;  /* 0x000000061204722b */ /* 0x000fe20000000004 */
[----:B------:R-:W3:Y:S07]  /*0d30*/  LDS.64 R18, [R2+0x580] ;  /* 0x0005800002127984 */ /* 0x000eee0000000a00 */
[----:B0-----:R-:W-:Y:S01]  /*0d40*/  DFMA R8, R8, R24, R4 ;  /* 0x000000180808722b */ /* 0x001fe20000000004 */
[----:B------:R-:W-:Y:S04]  /*0d50*/  LDS.64 R24, [R2+0x600] ;  /* 0x0006000002187984 */ /* 0x000fe80000000a00 */
[----:B------:R-:W0:Y:S03]  /*0d60*/  LDS.128 R4, [R16+0x60] ;  /* 0x0000600010047984 */ /* 0x000e260000000c00 */
[----:B--2---:R-:W-:Y:S01]  /*0d70*/  DFMA R8, R20, R10, R8 ;  /* 0x0000000a1408722b */ /* 0x004fe20000000008 */
[----:B------:R-:W2:Y:S07]  /*0d80*/  LDS.64 R20, [R2+0x680] ;  /* 0x0006800002147984 */ /* 0x000eae0000000a00 */
[----:B-1----:R-:W-:Y:S01]  /*0d90*/  DFMA R22, R12, R22, R8 ;  /* 0x000000160c16722b */ /* 0x002fe20000000008 */
[----:B------:R-:W-:Y:S04]  /*0da0*/  LDS.64 R12, [R2+0x700] ;  /* 0x00070000020c7984 */ /* 0x000fe80000000a00 */
[----:B------:R-:W1:Y:S03]  /*0db0*/  LDS.128 R8, [R16+0x70] ;  /* 0x0000700010087984 */ /* 0x000e660000000c00 */
[----:B---3--:R-:W-:-:S08]  /*0dc0*/  DFMA R14, R18, R14, R22 ;  /* 0x0000000e120e722b */ /* 0x008fd00000000016 */
[----:B0-----:R-:W-:-:S08]  /*0dd0*/  DFMA R4, R4, R24, R14 ;  /* 0x000000180404722b */ /* 0x001fd0000000000e */
[----:B--2---:R-:W-:-:S08]  /*0de0*/  DFMA R4, R20, R6, R4 ;  /* 0x000000061404722b */ /* 0x004fd00000000004 */
[----:B-1----:R-:W-:-:S08]  /*0df0*/  DFMA R4, R8, R12, R4 ;  /* 0x0000000c0804722b */ /* 0x002fd00000000004 */
[----:B------:R-:W-:Y:S01]  /*0e00*/  DFMA R22, R26, R10, R4 ;  /* 0x0000000a1a16722b */ /* 0x000fe20000000004 */
[----:B------:R-:W-:Y:S10]  /*0e10*/  BAR.SYNC.DEFER_BLOCKING 0x0 ;  /* 0x0000000000007b1d */ /* 0x000ff40000010000 */
.L_x_0:
[----:B------:R-:W-:-:S04]  /*0e20*/  VIMNMX R5, PT, PT, R17, R3, !PT ;  /* 0x0000000311057248 */ /* 0x000fc80007fe0100 */
[----:B------:R-:W-:-:S13]  /*0e30*/  ISETP.GE.AND P0, PT, R5, R0, PT ;  /* 0x000000000500720c */ /* 0x000fda0003f06270 */
[----:B------:R-:W-:Y:S05]  /*0e40*/  @P0 EXIT ;  /* 0x000000000000094d */ /* 0x000fea0003800000 */
[----:B------:R-:W0:Y:S01]  /*0e50*/  LDC.64 R4, c[0x0][0x390] ;  /* 0x0000e400ff047b82 */ /* 0x000e220000000a00 */
[----:B------:R-:W-:-:S04]  /*0e60*/  IMAD R3, R17, R0, R3 ;  /* 0x0000000011037224 */ /* 0x000fc800078e0203 */
[----:B0-----:R-:W-:-:S05]  /*0e70*/  IMAD.WIDE R2, R3, 0x8, R4 ;  /* 0x0000000803027825 */ /* 0x001fca00078e0204 */
[----:B------:R-:W-:Y:S01]  /*0e80*/  STG.E.64 desc[UR8][R2.64], R22 ;  /* 0x0000001602007986 */ /* 0x000fe2000c101b08 */
[----:B------:R-:W-:Y:S05]  /*0e90*/  EXIT ;  /* 0x000000000000794d */ /* 0x000fea0003800000 */
.L_x_3:
[----:B------:R-:W-:-:S00]  /*0ea0*/  BRA `(.L_x_3) ;  /* 0xfffffffc00fc7947 */ /* 0x000fc0000383ffff */
[----:B------:R-:W-:-:S00]  /*0eb0*/  NOP ;  /* 0x0000000000007918 */ /* 0x000fc00000000000 */
        /* <DEDUP_REMOVED lines=12> */
.L_x_4:


//--------------------- .nv.shared._Z14matrixMulTiledPdS_S_i --------------------------
	.section	.nv.shared._Z14matrixMulTiledPdS_S_i,"aw",@nobits
	.sectionflags	@""
	.align	8
.nv.shared._Z14matrixMulTiledPdS_S_i:
	.zero		5120


//--------------------- .nv.shared.reserved.0     --------------------------
	.section	.nv.shared.reserved.0,"aw",@nobits
	.weak		__nv_reservedSMEM_offset_0_alias
	.size		__nv_reservedSMEM_offset_0_alias, 0, 64
	.other		__nv_reservedSMEM_offset_0_alias,@"STO_CUDA_RESERVED_SHARED STV_DEFAULT"
__nv_reservedSMEM_offset_0_alias:
	.zero		0
	.zero		64


//--------------------- .nv.constant0._Z14matrixMulTiledPdS_S_i --------------------------
	.section	.nv.constant0._Z14matrixMulTiledPdS_S_i,"a",@progbits
	.sectionflags	@""
	.align	4
.nv.constant0._Z14matrixMulTiledPdS_S_i:
	.zero		924


//--------------------- SYMBOLS --------------------------

	.type		.nv.reservedSmem.offset0,@object
	.size		.nv.reservedSmem.offset0,0x4
	.type		.nv.reservedSmem.cap,@object
	.size		.nv.reservedSmem.cap,0x4
